	.headerflags	@"EF_CUDA_TEXMODE_UNIFIED EF_CUDA_64BIT_ADDRESS EF_CUDA_ACCELERATORS EF_CUDA_SM90 EF_CUDA_VIRTUAL_SM(EF_CUDA_SM90)"
	.elftype	@"ET_EXEC"


//--------------------- .nv.info                  --------------------------
	.section	.nv.info,"",@"SHT_CUDA_INFO"
	.align	4


	//----- nvinfo : EIATTR_REGCOUNT
	.align		4
        /*0000*/ 	.byte	0x04, 0x2f
        /*0002*/ 	.short	(.L_1 - .L_0)
	.align		4
.L_0:
        /*0004*/ 	.word	index@(triton_poi_fused_convolution_1)
        /*0008*/ 	.word	0x00000020


	//----- nvinfo : EIATTR_MIN_STACK_SIZE
	.align		4
.L_1:
        /*000c*/ 	.byte	0x04, 0x12
        /*000e*/ 	.short	(.L_3 - .L_2)
	.align		4
.L_2:
        /*0010*/ 	.word	index@(triton_poi_fused_convolution_1)
        /*0014*/ 	.word	0x00000000


	//----- nvinfo : EIATTR_FRAME_SIZE
	.align		4
.L_3:
        /*0018*/ 	.byte	0x04, 0x11
        /*001a*/ 	.short	(.L_5 - .L_4)
	.align		4
.L_4:
        /*001c*/ 	.word	index@(triton_poi_fused_convolution_1)
        /*0020*/ 	.word	0x00000000


	//----- nvinfo : EIATTR_MIN_STACK_SIZE
	.align		4
.L_5:
        /*0024*/ 	.byte	0x04, 0x12
        /*0026*/ 	.short	(.L_7 - .L_6)
	.align		4
.L_6:
        /*0028*/ 	.word	index@(triton_poi_fused_convolution_1)
        /*002c*/ 	.word	0x00000000
.L_7:


//--------------------- .nv.info.triton_poi_fused_convolution_1 --------------------------
	.section	.nv.info.triton_poi_fused_convolution_1,"",@"SHT_CUDA_INFO"
	.sectionflags	@""
	.align	4


	//----- nvinfo : EIATTR_CUDA_API_VERSION
	.align		4
        /*0000*/ 	.byte	0x04, 0x37
        /*0002*/ 	.short	(.L_9 - .L_8)
.L_8:
        /*0004*/ 	.word	0x0000007c


	//----- nvinfo : EIATTR_KPARAM_INFO
	.align		4
.L_9:
        /*0008*/ 	.byte	0x04, 0x17
        /*000a*/ 	.short	(.L_11 - .L_10)
.L_10:
        /*000c*/ 	.word	0x00000000
        /*0010*/ 	.short	0x0004
        /*0012*/ 	.short	0x001c
        /*0014*/ 	.byte	0x00, 0xf0, 0x11, 0x00


	//----- nvinfo : EIATTR_KPARAM_INFO
	.align		4
.L_11:
        /*0018*/ 	.byte	0x04, 0x17
        /*001a*/ 	.short	(.L_13 - .L_12)
.L_12:
        /*001c*/ 	.word	0x00000000
        /*0020*/ 	.short	0x0003
        /*0022*/ 	.short	0x0018
        /*0024*/ 	.byte	0x00, 0xf0, 0x11, 0x00


	//----- nvinfo : EIATTR_KPARAM_INFO
	.align		4
.L_13:
        /*0028*/ 	.byte	0x04, 0x17
        /*002a*/ 	.short	(.L_15 - .L_14)
.L_14:
        /*002c*/ 	.word	0x00000000
        /*0030*/ 	.short	0x0002
        /*0032*/ 	.short	0x0010
        /*0034*/ 	.byte	0x00, 0xf4, 0x21, 0x00


	//----- nvinfo : EIATTR_KPARAM_INFO
	.align		4
.L_15:
        /*0038*/ 	.byte	0x04, 0x17
        /*003a*/ 	.short	(.L_17 - .L_16)
.L_16:
        /*003c*/ 	.word	0x00000000
        /*0040*/ 	.short	0x0001
        /*0042*/ 	.short	0x0008
        /*0044*/ 	.byte	0x00, 0xf4, 0x21, 0x00


	//----- nvinfo : EIATTR_KPARAM_INFO
	.align		4
.L_17:
        /*0048*/ 	.byte	0x04, 0x17
        /*004a*/ 	.short	(.L_19 - .L_18)
.L_18:
        /*004c*/ 	.word	0x00000000
        /*0050*/ 	.short	0x0000
        /*0052*/ 	.short	0x0000
        /*0054*/ 	.byte	0x00, 0xf4, 0x21, 0x00


	//----- nvinfo : EIATTR_SPARSE_MMA_MASK
	.align		4
.L_19:
        /*0058*/ 	.byte	0x03, 0x50
        /*005a*/ 	.short	0x0000


	//----- nvinfo : EIATTR_MAXREG_COUNT
	.align		4
        /*005c*/ 	.byte	0x03, 0x1b
        /*005e*/ 	.short	0x00ff


	//----- nvinfo : EIATTR_EXIT_INSTR_OFFSETS
	.align		4
        /*0060*/ 	.byte	0x04, 0x1c
        /*0062*/ 	.short	(.L_21 - .L_20)


	//   ....[0]....
.L_20:
        /*0064*/ 	.word	0x00000660


	//----- nvinfo : EIATTR_REQNTID
	.align		4
.L_21:
        /*0068*/ 	.byte	0x04, 0x10
        /*006a*/ 	.short	(.L_23 - .L_22)
.L_22:
        /*006c*/ 	.word	0x00000080
        /*0070*/ 	.word	0x00000001
        /*0074*/ 	.word	0x00000001


	//----- nvinfo : EIATTR_CBANK_PARAM_SIZE
	.align		4
.L_23:
        /*0078*/ 	.byte	0x03, 0x19
        /*007a*/ 	.short	0x0020


	//----- nvinfo : EIATTR_PARAM_CBANK
	.align		4
        /*007c*/ 	.byte	0x04, 0x0a
        /*007e*/ 	.short	(.L_25 - .L_24)
	.align		4
.L_24:
        /*0080*/ 	.word	index@(.nv.constant0.triton_poi_fused_convolution_1)
        /*0084*/ 	.short	0x0210
        /*0086*/ 	.short	0x0020


	//----- nvinfo : EIATTR_SW_WAR
	.align		4
.L_25:
        /*0088*/ 	.byte	0x04, 0x36
        /*008a*/ 	.short	(.L_27 - .L_26)
.L_26:
        /*008c*/ 	.word	0x00000008
.L_27:


//--------------------- .nv.callgraph             --------------------------
	.section	.nv.callgraph,"",@"SHT_CUDA_CALLGRAPH"
	.align	4
	.sectionentsize	8
	.align		4
        /*0000*/ 	.word	0x00000000
	.align		4
        /*0004*/ 	.word	0xffffffff
	.align		4
        /*0008*/ 	.word	0x00000000
	.align		4
        /*000c*/ 	.word	0xfffffffe
	.align		4
        /*0010*/ 	.word	0x00000000
	.align		4
        /*0014*/ 	.word	0xfffffffd
	.align		4
        /*0018*/ 	.word	0x00000000
	.align		4
        /*001c*/ 	.word	0xfffffffc


//--------------------- .text.triton_poi_fused_convolution_1 --------------------------
	.section	.text.triton_poi_fused_convolution_1,"ax",@progbits
	.sectionflags	@"SHF_BARRIERS=1"
	.align	128
        .global         triton_poi_fused_convolution_1
        .type           triton_poi_fused_convolution_1,@function
        .size           triton_poi_fused_convolution_1,(.L_x_1 - triton_poi_fused_convolution_1)
        .other          triton_poi_fused_convolution_1,@"STO_CUDA_ENTRY STV_DEFAULT"
triton_poi_fused_convolution_1:
.text.triton_poi_fused_convolution_1:
[----:B------:R-:W-:Y:S01]  /*0000*/  LDC R1, c[0x0][0x28] ;  /* 0x00000a00ff017b82 */ /* 0x000fe20000000800 */
[----:B------:R-:W1:Y:S07]  /*0010*/  S2R R21, SR_TID.X ;  /* 0x0000000000157919 */ /* 0x000e6e0000002100 */
[----:B------:R-:W2:Y:S01]  /*0020*/  LDC.64 R14, c[0x0][0x218] ;  /* 0x00008600ff0e7b82 */ /* 0x000ea20000000a00 */
[----:B------:R-:W-:Y:S01]  /*0030*/  ULDC.64 UR6, c[0x0][0x208] ;  /* 0x0000820000067ab9 */ /* 0x000fe20000000a00 */
[----:B------:R-:W3:Y:S01]  /*0040*/  S2R R0, SR_CTAID.Y ;  /* 0x0000000000007919 */ /* 0x000ee20000002600 */
[----:B------:R-:W4:Y:S05]  /*0050*/  S2R R20, SR_CTAID.X ;  /* 0x0000000000147919 */ /* 0x000f2a0000002500 */
[----:B------:R-:W5:Y:S01]  /*0060*/  LDC.64 R12, c[0x0][0x210] ;  /* 0x00008400ff0c7b82 */ /* 0x000f620000000a00 */
[----:B-1----:R-:W-:-:S02]  /*0070*/  SHF.L.U32 R3, R21, 0x2, RZ ;  /* 0x0000000215037819 */ /* 0x002fc400000006ff */
[----:B---3--:R-:W-:Y:S02]  /*0080*/  SHF.L.U32 R0, R0, 0xa, RZ ;  /* 0x0000000a00007819 */ /* 0x008fe400000006ff */
[----:B------:R-:W-:-:S04]  /*0090*/  LOP3.LUT R3, R3, 0x1fc, RZ, 0xc0, !PT ;  /* 0x000001fc03037812 */ /* 0x000fc800078ec0ff */
[----:B------:R-:W-:Y:S02]  /*00a0*/  LOP3.LUT R2, R0, R3, RZ, 0xfc, !PT ;  /* 0x0000000300027212 */ /* 0x000fe400078efcff */
[----:B------:R-:W-:-:S03]  /*00b0*/  LOP3.LUT R4, R0, 0x200, R3, 0xfe, !PT ;  /* 0x0000020000047812 */ /* 0x000fc600078efe03 */
[----:B------:R-:W-:-:S05]  /*00c0*/  IMAD.HI R5, R2, 0x2aaaaaab, RZ ;  /* 0x2aaaaaab02057827 */ /* 0x000fca00078e02ff */
[----:B------:R-:W-:-:S04]  /*00d0*/  SHF.R.U32.HI R6, RZ, 0x1f, R5 ;  /* 0x0000001fff067819 */ /* 0x000fc80000011605 */
[----:B------:R-:W-:Y:S01]  /*00e0*/  LEA.HI.SX32 R5, R5, R6, 0x19 ;  /* 0x0000000605057211 */ /* 0x000fe200078fcaff */
[----:B------:R-:W-:-:S04]  /*00f0*/  IMAD.HI R6, R4, 0x2aaaaaab, RZ ;  /* 0x2aaaaaab04067827 */ /* 0x000fc800078e02ff */
[----:B------:R-:W-:Y:S01]  /*0100*/  IMAD R7, R5, -0x300, R2 ;  /* 0xfffffd0005077824 */ /* 0x000fe200078e0202 */
[----:B------:R-:W-:-:S03]  /*0110*/  SHF.R.U32.HI R9, RZ, 0x1f, R6 ;  /* 0x0000001fff097819 */ /* 0x000fc60000011606 */
[----:B----4-:R-:W-:Y:S01]  /*0120*/  IMAD R2, R20, 0x300, R7 ;  /* 0x0000030014027824 */ /* 0x010fe200078e0207 */
[----:B------:R-:W-:-:S03]  /*0130*/  LEA.HI.SX32 R11, R6, R9, 0x19 ;  /* 0x00000009060b7211 */ /* 0x000fc600078fcaff */
[----:B------:R-:W-:Y:S02]  /*0140*/  IMAD R9, R5, 0x300000, R2 ;  /* 0x0030000005097824 */ /* 0x000fe400078e0202 */
[----:B------:R-:W-:Y:S02]  /*0150*/  IMAD R2, R11, -0x300, R4 ;  /* 0xfffffd000b027824 */ /* 0x000fe400078e0204 */
[----:B--2---:R-:W-:-:S04]  /*0160*/  IMAD.WIDE R4, R7, 0x4, R14 ;  /* 0x0000000407047825 */ /* 0x004fc800078e020e */
[----:B-----5:R-:W-:Y:S02]  /*0170*/  IMAD.WIDE R8, R9, 0x4, R12 ;  /* 0x0000000409087825 */ /* 0x020fe400078e020c */
[----:B------:R-:W2:Y:S02]  /*0180*/  LDG.E.EL.128 R4, desc[UR6][R4.64] ;  /* 0x0000000604047981 */ /* 0x000ea4000c2e1d00 */
[----:B------:R-:W-:Y:S02]  /*0190*/  IMAD R17, R11, 0x300000, R2 ;  /* 0x003000000b117824 */ /* 0x000fe400078e0202 */
[----:B------:R-:W2:Y:S02]  /*01a0*/  LDG.E.EL.128 R8, desc[UR6][R8.64] ;  /* 0x0000000608087981 */ /* 0x000ea4000c2e1d00 */
[----:B------:R-:W-:Y:S02]  /*01b0*/  IMAD R17, R20, 0x300, R17 ;  /* 0x0000030014117824 */ /* 0x000fe400078e0211 */
[----:B------:R-:W-:-:S04]  /*01c0*/  IMAD.WIDE R14, R2, 0x4, R14 ;  /* 0x00000004020e7825 */ /* 0x000fc800078e020e */
[----:B------:R-:W-:Y:S02]  /*01d0*/  IMAD.WIDE R16, R17, 0x4, R12 ;  /* 0x0000000411107825 */ /* 0x000fe400078e020c */
[----:B------:R-:W3:Y:S04]  /*01e0*/  LDG.E.EL.128 R12, desc[UR6][R14.64] ;  /* 0x000000060e0c7981 */ /* 0x000ee8000c2e1d00 */
[----:B------:R-:W3:Y:S01]  /*01f0*/  LDG.E.EL.128 R16, desc[UR6][R16.64] ;  /* 0x0000000610107981 */ /* 0x000ee2000c2e1d00 */
[----:B------:R-:W1:Y:S01]  /*0200*/  S2UR UR5, SR_CgaCtaId ;  /* 0x00000000000579c3 */ /* 0x000e620000008800 */
[----:B------:R-:W4:Y:S01]  /*0210*/  S2R R2, SR_TID.X ;  /* 0x0000000000027919 */ /* 0x000f220000002100 */
[----:B------:R-:W-:Y:S02]  /*0220*/  UMOV UR4, 0x400 ;  /* 0x0000040000047882 */ /* 0x000fe40000000000 */
[----:B-1----:R-:W-:Y:S01]  /*0230*/  UPRMT UR4, UR5, 0x654, UR4 ;  /* 0x0000065405047896 */ /* 0x002fe20008000004 */
[----:B--2---:R-:W-:-:S05]  /*0240*/  FADD R23, R8, R4 ;  /* 0x0000000408177221 */ /* 0x004fca0000000000 */
[----:B------:R-:W-:Y:S01]  /*0250*/  LEA R4, R3, UR4, 0x3 ;  /* 0x0000000403047c11 */ /* 0x000fe2000f8e18ff */
[----:B------:R-:W-:Y:S01]  /*0260*/  FADD R9, R9, R5 ;  /* 0x0000000509097221 */ /* 0x000fe20000000000 */
[----:B------:R-:W-:Y:S01]  /*0270*/  FADD R25, R10, R6 ;  /* 0x000000060a197221 */ /* 0x000fe20000000000 */
[----:B------:R-:W-:Y:S02]  /*0280*/  FADD R7, R11, R7 ;  /* 0x000000070b077221 */ /* 0x000fe40000000000 */
[----:B------:R-:W-:Y:S04]  /*0290*/  STS [R4], R23 ;  /* 0x0000001704007388 */ /* 0x000fe80000000800 */
[----:B------:R-:W-:Y:S04]  /*02a0*/  STS [R4+0x8], R9 ;  /* 0x0000080904007388 */ /* 0x000fe80000000800 */
[----:B------:R-:W-:Y:S04]  /*02b0*/  STS [R4+0x10], R25 ;  /* 0x0000101904007388 */ /* 0x000fe80000000800 */
[----:B------:R1:W-:Y:S01]  /*02c0*/  STS [R4+0x18], R7 ;  /* 0x0000180704007388 */ /* 0x0003e20000000800 */
[----:B----4-:R-:W-:-:S02]  /*02d0*/  LOP3.LUT R6, R2, 0x7f, RZ, 0xc0, !PT ;  /* 0x0000007f02067812 */ /* 0x010fc400078ec0ff */
[----:B------:R-:W-:Y:S02]  /*02e0*/  LOP3.LUT R5, R21, 0x7f, RZ, 0xc0, !PT ;  /* 0x0000007f15057812 */ /* 0x000fe400078ec0ff */
[----:B------:R-:W-:Y:S02]  /*02f0*/  LOP3.LUT R8, R6, 0x80, RZ, 0xfc, !PT ;  /* 0x0000008006087812 */ /* 0x000fe400078efcff */
[C---:B------:R-:W-:Y:S02]  /*0300*/  LOP3.LUT R2, R5.reuse, 0x100, RZ, 0xfc, !PT ;  /* 0x0000010005027812 */ /* 0x040fe400078efcff */
[----:B------:R-:W-:Y:S01]  /*0310*/  LOP3.LUT R3, R5, 0x180, RZ, 0xfc, !PT ;  /* 0x0000018005037812 */ /* 0x000fe200078efcff */
[----:B---3--:R-:W-:Y:S01]  /*0320*/  FADD R11, R16, R12 ;  /* 0x0000000c100b7221 */ /* 0x008fe20000000000 */
[----:B------:R-:W-:Y:S01]  /*0330*/  BAR.SYNC.DEFER_BLOCKING 0x0 ;  /* 0x0000000000007b1d */ /* 0x000fe20000010000 */
[----:B------:R-:W-:Y:S02]  /*0340*/  LEA R6, R6, UR4, 0x3 ;  /* 0x0000000406067c11 */ /* 0x000fe4000f8e18ff */
[----:B------:R-:W-:-:S02]  /*0350*/  LEA R8, R8, UR4, 0x3 ;  /* 0x0000000408087c11 */ /* 0x000fc4000f8e18ff */
[----:B------:R-:W-:Y:S02]  /*0360*/  LEA R10, R2, UR4, 0x3 ;  /* 0x00000004020a7c11 */ /* 0x000fe4000f8e18ff */
[----:B------:R-:W-:Y:S01]  /*0370*/  LEA R12, R3, UR4, 0x3 ;  /* 0x00000004030c7c11 */ /* 0x000fe2000f8e18ff */
[----:B------:R-:W-:Y:S01]  /*0380*/  FADD R15, R19, R15 ;  /* 0x0000000f130f7221 */ /* 0x000fe20000000000 */
[----:B------:R-:W-:Y:S01]  /*0390*/  FADD R13, R17, R13 ;  /* 0x0000000d110d7221 */ /* 0x000fe20000000000 */
[----:B------:R-:W2:Y:S01]  /*03a0*/  LDC.64 R2, c[0x0][0x220] ;  /* 0x00008800ff027b82 */ /* 0x000ea20000000a00 */
[----:B------:R-:W3:Y:S04]  /*03b0*/  LDS R19, [R6] ;  /* 0x0000000006137984 */ /* 0x000ee80000000800 */
[----:B------:R-:W4:Y:S04]  /*03c0*/  LDS R23, [R8] ;  /* 0x0000000008177984 */ /* 0x000f280000000800 */
[----:B------:R-:W5:Y:S04]  /*03d0*/  LDS R25, [R10] ;  /* 0x000000000a197984 */ /* 0x000f680000000800 */
[----:B------:R-:W2:Y:S01]  /*03e0*/  LDS R27, [R12] ;  /* 0x000000000c1b7984 */ /* 0x000ea20000000800 */
[----:B------:R-:W-:Y:S01]  /*03f0*/  BAR.SYNC.DEFER_BLOCKING 0x0 ;  /* 0x0000000000007b1d */ /* 0x000fe20000010000 */
[----:B------:R-:W-:-:S05]  /*0400*/  FADD R17, R18, R14 ;  /* 0x0000000e12117221 */ /* 0x000fca0000000000 */
[----:B------:R1:W-:Y:S04]  /*0410*/  STS [R4], R11 ;  /* 0x0000000b04007388 */ /* 0x0003e80000000800 */
[----:B------:R1:W-:Y:S04]  /*0420*/  STS [R4+0x8], R13 ;  /* 0x0000080d04007388 */ /* 0x0003e80000000800 */
[----:B------:R-:W-:Y:S04]  /*0430*/  STS [R4+0x10], R17 ;  /* 0x0000101104007388 */ /* 0x000fe80000000800 */
[----:B------:R2:W-:Y:S01]  /*0440*/  STS [R4+0x18], R15 ;  /* 0x0000180f04007388 */ /* 0x0005e20000000800 */
[----:B------:R-:W-:Y:S01]  /*0450*/  BAR.SYNC.DEFER_BLOCKING 0x0 ;  /* 0x0000000000007b1d */ /* 0x000fe20000010000 */
[----:B------:R-:W-:-:S05]  /*0460*/  LOP3.LUT R21, R0, 0x7f, R21, 0xf8, !PT ;  /* 0x0000007f00157812 */ /* 0x000fca00078ef815 */
[----:B------:R1:W5:Y:S04]  /*0470*/  LDS R24, [R6] ;  /* 0x0000000006187984 */ /* 0x0003680000000800 */
[----:B------:R1:W5:Y:S04]  /*0480*/  LDS R22, [R8] ;  /* 0x0000000008167984 */ /* 0x0003680000000800 */
[----:B------:R2:W5:Y:S04]  /*0490*/  LDS R18, [R10] ;  /* 0x000000000a127984 */ /* 0x0005680000000800 */
[----:B------:R2:W5:Y:S01]  /*04a0*/  LDS R29, [R12] ;  /* 0x000000000c1d7984 */ /* 0x0005620000000800 */
[----:B-1----:R-:W-:-:S02]  /*04b0*/  LOP3.LUT R7, R0, 0x80, R5, 0xfe, !PT ;  /* 0x0000008000077812 */ /* 0x002fc400078efe05 */
[----:B------:R-:W-:Y:S02]  /*04c0*/  LOP3.LUT R9, R0, 0x100, R5, 0xfe, !PT ;  /* 0x0000010000097812 */ /* 0x000fe400078efe05 */
[----:B------:R-:W-:Y:S02]  /*04d0*/  LOP3.LUT R5, R0, 0x180, R5, 0xfe, !PT ;  /* 0x0000018000057812 */ /* 0x000fe400078efe05 */
[-C--:B0-----:R-:W-:Y:S02]  /*04e0*/  LEA R11, R21, R20.reuse, 0xc ;  /* 0x00000014150b7211 */ /* 0x081fe400078e60ff */
[-C--:B------:R-:W-:Y:S02]  /*04f0*/  LEA R7, R7, R20.reuse, 0xc ;  /* 0x0000001407077211 */ /* 0x080fe400078e60ff */
[-C--:B------:R-:W-:Y:S02]  /*0500*/  LEA R9, R9, R20.reuse, 0xc ;  /* 0x0000001409097211 */ /* 0x080fe400078e60ff */
[----:B------:R-:W-:Y:S01]  /*0510*/  LEA R13, R5, R20, 0xc ;  /* 0x00000014050d7211 */ /* 0x000fe200078e60ff */
[----:B--2---:R-:W-:Y:S01]  /*0520*/  IMAD.WIDE R4, R11, 0x4, R2 ;  /* 0x000000040b047825 */ /* 0x004fe200078e0202 */
[----:B------:R-:W-:-:S02]  /*0530*/  IADD3 R15, R11, 0x200000, RZ ;  /* 0x002000000b0f7810 */ /* 0x000fc40007ffe0ff */
[----:B------:R-:W-:Y:S01]  /*0540*/  IADD3 R14, R11, 0x280000, RZ ;  /* 0x002800000b0e7810 */ /* 0x000fe20007ffe0ff */
[--C-:B------:R-:W-:Y:S01]  /*0550*/  IMAD.WIDE R6, R7, 0x4, R2.reuse ;  /* 0x0000000407067825 */ /* 0x100fe200078e0202 */
[----:B------:R-:W-:Y:S02]  /*0560*/  IADD3 R17, R11, 0x300000, RZ ;  /* 0x003000000b117810 */ /* 0x000fe40007ffe0ff */
[----:B------:R-:W-:Y:S01]  /*0570*/  IADD3 R21, R11, 0x380000, RZ ;  /* 0x003800000b157810 */ /* 0x000fe20007ffe0ff */
[--C-:B------:R-:W-:Y:S01]  /*0580*/  IMAD.WIDE R8, R9, 0x4, R2.reuse ;  /* 0x0000000409087825 */ /* 0x100fe200078e0202 */
[----:B---3--:R-:W-:Y:S03]  /*0590*/  STG.E desc[UR6][R4.64], R19 ;  /* 0x0000001304007986 */ /* 0x008fe6000c101906 */
[--C-:B------:R-:W-:Y:S01]  /*05a0*/  IMAD.WIDE R10, R13, 0x4, R2.reuse ;  /* 0x000000040d0a7825 */ /* 0x100fe200078e0202 */
[----:B----4-:R-:W-:Y:S03]  /*05b0*/  STG.E desc[UR6][R6.64], R23 ;  /* 0x0000001706007986 */ /* 0x010fe6000c101906 */
[--C-:B------:R-:W-:Y:S01]  /*05c0*/  IMAD.WIDE R12, R15, 0x4, R2.reuse ;  /* 0x000000040f0c7825 */ /* 0x100fe200078e0202 */
[----:B-----5:R-:W-:Y:S03]  /*05d0*/  STG.E desc[UR6][R8.64], R25 ;  /* 0x0000001908007986 */ /* 0x020fe6000c101906 */
[--C-:B------:R-:W-:Y:S01]  /*05e0*/  IMAD.WIDE R14, R14, 0x4, R2.reuse ;  /* 0x000000040e0e7825 */ /* 0x100fe200078e0202 */
[----:B------:R-:W-:Y:S03]  /*05f0*/  STG.E desc[UR6][R10.64], R27 ;  /* 0x0000001b0a007986 */ /* 0x000fe6000c101906 */
[--C-:B------:R-:W-:Y:S01]  /*0600*/  IMAD.WIDE R16, R17, 0x4, R2.reuse ;  /* 0x0000000411107825 */ /* 0x100fe200078e0202 */
[----:B------:R-:W-:Y:S03]  /*0610*/  STG.E desc[UR6][R12.64], R24 ;  /* 0x000000180c007986 */ /* 0x000fe6000c101906 */
[----:B------:R-:W-:Y:S01]  /*0620*/  IMAD.WIDE R2, R21, 0x4, R2 ;  /* 0x0000000415027825 */ /* 0x000fe200078e0202 */
[----:B------:R-:W-:Y:S04]  /*0630*/  STG.E desc[UR6][R14.64], R22 ;  /* 0x000000160e007986 */ /* 0x000fe8000c101906 */
[----:B------:R-:W-:Y:S04]  /*0640*/  STG.E desc[UR6][R16.64], R18 ;  /* 0x0000001210007986 */ /* 0x000fe8000c101906 */
[----:B------:R-:W-:Y:S01]  /*0650*/  STG.E desc[UR6][R2.64], R29 ;  /* 0x0000001d02007986 */ /* 0x000fe2000c101906 */
[----:B------:R-:W-:Y:S05]  /*0660*/  EXIT ;  /* 0x000000000000794d */ /* 0x000fea0003800000 */
.L_x_0:
[----:B------:R-:W-:-:S00]  /*0670*/  BRA `(.L_x_0) ;  /* 0xfffffffc00fc7947 */ /* 0x000fc0000383ffff */
[----:B------:R-:W-:-:S00]  /*0680*/  NOP ;  /* 0x0000000000007918 */ /* 0x000fc00000000000 */
[----:B------:R-:W-:-:S00]  /*0690*/  NOP ;  /* 0x0000000000007918 */ /* 0x000fc00000000000 */
[----:B------:R-:W-:-:S00]  /*06a0*/  NOP ;  /* 0x0000000000007918 */ /* 0x000fc00000000000 */
[----:B------:R-:W-:-:S00]  /*06b0*/  NOP ;  /* 0x0000000000007918 */ /* 0x000fc00000000000 */
[----:B------:R-:W-:-:S00]  /*06c0*/  NOP ;  /* 0x0000000000007918 */ /* 0x000fc00000000000 */
[----:B------:R-:W-:-:S00]  /*06d0*/  NOP ;  /* 0x0000000000007918 */ /* 0x000fc00000000000 */
[----:B------:R-:W-:-:S00]  /*06e0*/  NOP ;  /* 0x0000000000007918 */ /* 0x000fc00000000000 */
[----:B------:R-:W-:-:S00]  /*06f0*/  NOP ;  /* 0x0000000000007918 */ /* 0x000fc00000000000 */
.L_x_1:


//--------------------- .nv.shared.triton_poi_fused_convolution_1 --------------------------
	.section	.nv.shared.triton_poi_fused_convolution_1,"aw",@nobits
	.sectionflags	@""
	.align	16
	.zero		1024


//--------------------- .nv.constant0.triton_poi_fused_convolution_1 --------------------------
	.section	.nv.constant0.triton_poi_fused_convolution_1,"a",@progbits
	.sectionflags	@""
	.align	4
.nv.constant0.triton_poi_fused_convolution_1:
	.zero		560
